//
// Generated by NVIDIA NVVM Compiler
//
// Compiler Build ID: CL-36424714
// Cuda compilation tools, release 13.0, V13.0.88
// Based on NVVM 20.0.0
//

.version 9.0
.target sm_100
.address_size 64

	// .globl	_Z13min_reductionPiS_
// _ZZ13min_reductionPiS_E11partial_min has been demoted

.visible .entry _Z13min_reductionPiS_(
	.param .u64 .ptr .align 1 _Z13min_reductionPiS__param_0,
	.param .u64 .ptr .align 1 _Z13min_reductionPiS__param_1
)
{
	.reg .pred 	%p<5>;
	.reg .b32 	%r<23>;
	.reg .b64 	%rd<11>;
	// demoted variable
	.shared .align 4 .b8 _ZZ13min_reductionPiS_E11partial_min[1024];
	ld.param.u64 	%rd2, [_Z13min_reductionPiS__param_0];
	ld.param.u64 	%rd1, [_Z13min_reductionPiS__param_1];
	cvta.to.global.u64 	%rd3, %rd2;
	mov.u32 	%r1, %tid.x;
	mov.u32 	%r22, %ntid.x;
	mov.u32 	%r3, %ctaid.x;
	mul.lo.s32 	%r7, %r3, %r22;
	shl.b32 	%r8, %r7, 1;
	add.s32 	%r9, %r8, %r1;
	mul.wide.s32 	%rd4, %r9, 4;
	add.s64 	%rd5, %rd3, %rd4;
	ld.global.u32 	%r10, [%rd5];
	add.s32 	%r11, %r9, %r22;
	mul.wide.u32 	%rd6, %r11, 4;
	add.s64 	%rd7, %rd3, %rd6;
	ld.global.u32 	%r12, [%rd7];
	min.s32 	%r13, %r10, %r12;
	shl.b32 	%r14, %r1, 2;
	mov.u32 	%r15, _ZZ13min_reductionPiS_E11partial_min;
	add.s32 	%r4, %r15, %r14;
	st.shared.u32 	[%r4], %r13;
	bar.sync 	0;
	setp.lt.u32 	%p1, %r22, 2;
	@%p1 bra 	$L__BB0_4;
$L__BB0_1:
	shr.u32 	%r6, %r22, 1;
	setp.ge.u32 	%p2, %r1, %r6;
	@%p2 bra 	$L__BB0_3;
	ld.shared.u32 	%r16, [%r4];
	shl.b32 	%r17, %r6, 2;
	add.s32 	%r18, %r4, %r17;
	ld.shared.u32 	%r19, [%r18];
	min.s32 	%r20, %r16, %r19;
	st.shared.u32 	[%r4], %r20;
$L__BB0_3:
	bar.sync 	0;
	setp.gt.u32 	%p3, %r22, 3;
	mov.u32 	%r22, %r6;
	@%p3 bra 	$L__BB0_1;
$L__BB0_4:
	setp.ne.s32 	%p4, %r1, 0;
	@%p4 bra 	$L__BB0_6;
	ld.shared.u32 	%r21, [_ZZ13min_reductionPiS_E11partial_min];
	cvta.to.global.u64 	%rd8, %rd1;
	mul.wide.u32 	%rd9, %r3, 4;
	add.s64 	%rd10, %rd8, %rd9;
	st.global.u32 	[%rd10], %r21;
$L__BB0_6:
	ret;

}


// ===== COMPILED SASS (sm_100) =====

	.target	sm_100

	.elftype	@"ET_EXEC"


//--------------------- .note.nv.tkinfo           --------------------------
	.section	.note.nv.tkinfo,"",@"SHT_NOTE"
	.sectionflags	@"SHF_NOTE_NV_TKINFO"
	.tkinfo
        /*0018*/ 	.word	0x00000002
        /*0030*/ 	.string	""
        /*0030*/ 	.string	"ptxas"
        /*0030*/ 	.string	"Cuda compilation tools, release 13.0, V13.0.88"
        /*0030*/ 	.string	"Build cuda_13.0.r13.0/compiler.36424714_0"
        /*0030*/ 	.string	"-arch sm_100 -m 64 "



//--------------------- .note.nv.cuinfo           --------------------------
	.section	.note.nv.cuinfo,"",@"SHT_NOTE"
	.sectionflags	@"SHF_NOTE_NV_CUINFO"
        /*0018*/ 	.short	0x0002
        /*001a*/ 	.short	0x0064
        /*001c*/ 	.short	0x0082
	.zero		2


//--------------------- .nv.info                  --------------------------
	.section	.nv.info,"",@"SHT_CUDA_INFO"
	.align	4


	//----- nvinfo : EIATTR_REGCOUNT
	.align		4
        /*0000*/ 	.byte	0x04, 0x2f
        /*0002*/ 	.short	(.L_1 - .L_0)
	.align		4
.L_0:
        /*0004*/ 	.word	index@(_Z13min_reductionPiS_)
        /*0008*/ 	.word	0x0000000e


	//----- nvinfo : EIATTR_FRAME_SIZE
	.align		4
.L_1:
        /*000c*/ 	.byte	0x04, 0x11
        /*000e*/ 	.short	(.L_3 - .L_2)
	.align		4
.L_2:
        /*0010*/ 	.word	index@(_Z13min_reductionPiS_)
        /*0014*/ 	.word	0x00000000


	//----- nvinfo : EIATTR_MIN_STACK_SIZE
	.align		4
.L_3:
        /*0018*/ 	.byte	0x04, 0x12
        /*001a*/ 	.short	(.L_5 - .L_4)
	.align		4
.L_4:
        /*001c*/ 	.word	index@(_Z13min_reductionPiS_)
        /*0020*/ 	.word	0x00000000
.L_5:


//--------------------- .nv.compat                --------------------------
	.section	.nv.compat,"",@"SHT_CUDA_COMPAT_INFO"
	.align	4
        /*0000*/ 	.byte	0x02, 0x09, 0x00, 0x00, 0x02, 0x02, 0x01, 0x00, 0x02, 0x05, 0x05, 0x00, 0x03, 0x07, 0x01, 0x01
        /*0010*/ 	.byte	0x02, 0x03, 0x00, 0x00, 0x02, 0x06, 0x01, 0x00, 0x04, 0x0b, 0x08, 0x00, 0x09, 0x00, 0x00, 0x00
        /*0020*/ 	.byte	0x00, 0x00, 0x00, 0x00


//--------------------- .nv.info._Z13min_reductionPiS_ --------------------------
	.section	.nv.info._Z13min_reductionPiS_,"",@"SHT_CUDA_INFO"
	.sectionflags	@""
	.align	4


	//----- nvinfo : EIATTR_CUDA_API_VERSION
	.align		4
        /*0000*/ 	.byte	0x04, 0x37
        /*0002*/ 	.short	(.L_7 - .L_6)
.L_6:
        /*0004*/ 	.word	0x00000082


	//----- nvinfo : EIATTR_KPARAM_INFO
	.align		4
.L_7:
        /*0008*/ 	.byte	0x04, 0x17
        /*000a*/ 	.short	(.L_9 - .L_8)
.L_8:
        /*000c*/ 	.word	0x00000000
        /*0010*/ 	.short	0x0001
        /*0012*/ 	.short	0x0008
        /*0014*/ 	.byte	0x00, 0xf5, 0x21, 0x00


	//----- nvinfo : EIATTR_KPARAM_INFO
	.align		4
.L_9:
        /*0018*/ 	.byte	0x04, 0x17
        /*001a*/ 	.short	(.L_11 - .L_10)
.L_10:
        /*001c*/ 	.word	0x00000000
        /*0020*/ 	.short	0x0000
        /*0022*/ 	.short	0x0000
        /*0024*/ 	.byte	0x00, 0xf5, 0x21, 0x00


	//----- nvinfo : EIATTR_SPARSE_MMA_MASK
	.align		4
.L_11:
        /*0028*/ 	.byte	0x03, 0x50
        /*002a*/ 	.short	0x0000


	//----- nvinfo : EIATTR_MAXREG_COUNT
	.align		4
        /*002c*/ 	.byte	0x03, 0x1b
        /*002e*/ 	.short	0x00ff


	//----- nvinfo : EIATTR_NUM_BARRIERS
	.align		4
        /*0030*/ 	.byte	0x02, 0x4c
        /*0032*/ 	.byte	0x01
	.zero		1


	//----- nvinfo : EIATTR_MERCURY_ISA_VERSION
	.align		4
        /*0034*/ 	.byte	0x03, 0x5f
        /*0036*/ 	.short	0x0101


	//----- nvinfo : EIATTR_VRC_CTA_INIT_COUNT
	.align		4
        /*0038*/ 	.byte	0x02, 0x4a
	.zero		1
	.zero		1


	//----- nvinfo : EIATTR_EXIT_INSTR_OFFSETS
	.align		4
        /*003c*/ 	.byte	0x04, 0x1c
        /*003e*/ 	.short	(.L_13 - .L_12)


	//   ....[0]....
.L_12:
        /*0040*/ 	.word	0x00000230


	//   ....[1]....
        /*0044*/ 	.word	0x000002b0


	//----- nvinfo : EIATTR_CBANK_PARAM_SIZE
	.align		4
.L_13:
        /*0048*/ 	.byte	0x03, 0x19
        /*004a*/ 	.short	0x0010


	//----- nvinfo : EIATTR_PARAM_CBANK
	.align		4
        /*004c*/ 	.byte	0x04, 0x0a
        /*004e*/ 	.short	(.L_15 - .L_14)
	.align		4
.L_14:
        /*0050*/ 	.word	index@(.nv.constant0._Z13min_reductionPiS_)
        /*0054*/ 	.short	0x0380
        /*0056*/ 	.short	0x0010


	//----- nvinfo : EIATTR_SW_WAR
	.align		4
.L_15:
        /*0058*/ 	.byte	0x04, 0x36
        /*005a*/ 	.short	(.L_17 - .L_16)
.L_16:
        /*005c*/ 	.word	0x00000008
.L_17:


//--------------------- .nv.callgraph             --------------------------
	.section	.nv.callgraph,"",@"SHT_CUDA_CALLGRAPH"
	.align	4
	.sectionentsize	8
	.align		4
        /*0000*/ 	.word	0x00000000
	.align		4
        /*0004*/ 	.word	0xffffffff
	.align		4
        /*0008*/ 	.word	0x00000000
	.align		4
        /*000c*/ 	.word	0xfffffffe
	.align		4
        /*0010*/ 	.word	0x00000000
	.align		4
        /*0014*/ 	.word	0xfffffffd
	.align		4
        /*0018*/ 	.word	0x00000000
	.align		4
        /*001c*/ 	.word	0xfffffffc


//--------------------- .text._Z13min_reductionPiS_ --------------------------
	.section	.text._Z13min_reductionPiS_,"ax",@progbits
	.align	128
        .global         _Z13min_reductionPiS_
        .type           _Z13min_reductionPiS_,@function
        .size           _Z13min_reductionPiS_,(.L_x_3 - _Z13min_reductionPiS_)
        .other          _Z13min_reductionPiS_,@"STO_CUDA_ENTRY STV_DEFAULT"
_Z13min_reductionPiS_:
.text._Z13min_reductionPiS_:
[----:B------:R-:W-:Y:S01]  /*0000*/  LDC R1, c[0x0][0x37c] ;  /* 0x0000df00ff017b82 */ /* 0x000fe20000000800 */
[----:B------:R-:W0:Y:S01]  /*0010*/  S2R R11, SR_CTAID.X ;  /* 0x00000000000b7919 */ /* 0x000e220000002500 */
[----:B------:R-:W0:Y:S06]  /*0020*/  LDCU UR8, c[0x0][0x360] ;  /* 0x00006c00ff0877ac */ /* 0x000e2c0008000800 */
[----:B------:R-:W1:Y:S01]  /*0030*/  LDC.64 R4, c[0x0][0x380] ;  /* 0x0000e000ff047b82 */ /* 0x000e620000000a00 */
[----:B------:R-:W2:Y:S01]  /*0040*/  S2R R9, SR_TID.X ;  /* 0x0000000000097919 */ /* 0x000ea20000002100 */
[----:B------:R-:W3:Y:S01]  /*0050*/  LDCU.64 UR6, c[0x0][0x358] ;  /* 0x00006b00ff0677ac */ /* 0x000ee20008000a00 */
[----:B0-----:R-:W-:-:S04]  /*0060*/  IMAD R0, R11, UR8, RZ ;  /* 0x000000080b007c24 */ /* 0x001fc8000f8e02ff */
[----:B--2---:R-:W-:-:S04]  /*0070*/  IMAD R3, R0, 0x2, R9 ;  /* 0x0000000200037824 */ /* 0x004fc800078e0209 */
[C---:B------:R-:W-:Y:S02]  /*0080*/  VIADD R7, R3.reuse, UR8 ;  /* 0x0000000803077c36 */ /* 0x040fe40008000000 */
[----:B-1----:R-:W-:-:S04]  /*0090*/  IMAD.WIDE R2, R3, 0x4, R4 ;  /* 0x0000000403027825 */ /* 0x002fc800078e0204 */
[----:B------:R-:W-:Y:S02]  /*00a0*/  IMAD.WIDE.U32 R4, R7, 0x4, R4 ;  /* 0x0000000407047825 */ /* 0x000fe400078e0004 */
[----:B---3--:R-:W2:Y:S04]  /*00b0*/  LDG.E R2, desc[UR6][R2.64] ;  /* 0x0000000602027981 */ /* 0x008ea8000c1e1900 */
[----:B------:R-:W2:Y:S01]  /*00c0*/  LDG.E R5, desc[UR6][R4.64] ;  /* 0x0000000604057981 */ /* 0x000ea2000c1e1900 */
[----:B------:R-:W0:Y:S01]  /*00d0*/  S2UR UR5, SR_CgaCtaId ;  /* 0x00000000000579c3 */ /* 0x000e220000008800 */
[----:B------:R-:W-:Y:S01]  /*00e0*/  UMOV UR4, 0x400 ;  /* 0x0000040000047882 */ /* 0x000fe20000000000 */
[----:B------:R-:W-:Y:S01]  /*00f0*/  UISETP.GE.U32.AND UP0, UPT, UR8, 0x2, UPT ;  /* 0x000000020800788c */ /* 0x000fe2000bf06070 */
[----:B------:R-:W-:Y:S01]  /*0100*/  ISETP.NE.AND P0, PT, R9, RZ, PT ;  /* 0x000000ff0900720c */ /* 0x000fe20003f05270 */
[----:B0-----:R-:W-:-:S06]  /*0110*/  ULEA UR4, UR5, UR4, 0x18 ;  /* 0x0000000405047291 */ /* 0x001fcc000f8ec0ff */
[----:B------:R-:W-:Y:S02]  /*0120*/  LEA R7, R9, UR4, 0x2 ;  /* 0x0000000409077c11 */ /* 0x000fe4000f8e10ff */
[----:B--2---:R-:W-:-:S05]  /*0130*/  VIMNMX R0, PT, PT, R2, R5, PT ;  /* 0x0000000502007248 */ /* 0x004fca0003fe0100 */
[----:B------:R0:W-:Y:S01]  /*0140*/  STS [R7], R0 ;  /* 0x0000000007007388 */ /* 0x0001e20000000800 */
[----:B------:R-:W-:Y:S06]  /*0150*/  BAR.SYNC.DEFER_BLOCKING 0x0 ;  /* 0x0000000000007b1d */ /* 0x000fec0000010000 */
[----:B------:R-:W-:Y:S05]  /*0160*/  BRA.U !UP0, `(.L_x_0) ;  /* 0x0000000108307547 */ /* 0x000fea000b800000 */
[----:B0-----:R-:W-:-:S07]  /*0170*/  MOV R0, UR8 ;  /* 0x0000000800007c02 */ /* 0x001fce0008000f00 */
.L_x_1:
[----:B------:R-:W-:-:S04]  /*0180*/  SHF.R.U32.HI R4, RZ, 0x1, R0 ;  /* 0x00000001ff047819 */ /* 0x000fc80000011600 */
[----:B------:R-:W-:-:S13]  /*0190*/  ISETP.GE.U32.AND P1, PT, R9, R4, PT ;  /* 0x000000040900720c */ /* 0x000fda0003f26070 */
[----:B------:R-:W-:Y:S01]  /*01a0*/  @!P1 IMAD R3, R4, 0x4, R7 ;  /* 0x0000000404039824 */ /* 0x000fe200078e0207 */
[----:B------:R-:W-:Y:S05]  /*01b0*/  @!P1 LDS R2, [R7] ;  /* 0x0000000007029984 */ /* 0x000fea0000000800 */
[----:B------:R-:W0:Y:S02]  /*01c0*/  @!P1 LDS R3, [R3] ;  /* 0x0000000003039984 */ /* 0x000e240000000800 */
[----:B0-----:R-:W-:-:S05]  /*01d0*/  @!P1 VIMNMX R2, PT, PT, R2, R3, PT ;  /* 0x0000000302029248 */ /* 0x001fca0003fe0100 */
[----:B------:R1:W-:Y:S01]  /*01e0*/  @!P1 STS [R7], R2 ;  /* 0x0000000207009388 */ /* 0x0003e20000000800 */
[----:B------:R-:W-:Y:S01]  /*01f0*/  BAR.SYNC.DEFER_BLOCKING 0x0 ;  /* 0x0000000000007b1d */ /* 0x000fe20000010000 */
[----:B------:R-:W-:Y:S02]  /*0200*/  ISETP.GT.U32.AND P1, PT, R0, 0x3, PT ;  /* 0x000000030000780c */ /* 0x000fe40003f24070 */
[----:B------:R-:W-:-:S11]  /*0210*/  MOV R0, R4 ;  /* 0x0000000400007202 */ /* 0x000fd60000000f00 */
[----:B-1----:R-:W-:Y:S05]  /*0220*/  @P1 BRA `(.L_x_1) ;  /* 0xfffffffc00d41947 */ /* 0x002fea000383ffff */
.L_x_0:
[----:B------:R-:W-:Y:S05]  /*0230*/  @P0 EXIT ;  /* 0x000000000000094d */ /* 0x000fea0003800000 */
[----:B------:R-:W1:Y:S01]  /*0240*/  S2UR UR5, SR_CgaCtaId ;  /* 0x00000000000579c3 */ /* 0x000e620000008800 */
[----:B------:R-:W-:-:S07]  /*0250*/  UMOV UR4, 0x400 ;  /* 0x0000040000047882 */ /* 0x000fce0000000000 */
[----:B------:R-:W2:Y:S01]  /*0260*/  LDC.64 R2, c[0x0][0x388] ;  /* 0x0000e200ff027b82 */ /* 0x000ea20000000a00 */
[----:B-1----:R-:W-:Y:S01]  /*0270*/  ULEA UR4, UR5, UR4, 0x18 ;  /* 0x0000000405047291 */ /* 0x002fe2000f8ec0ff */
[----:B--2---:R-:W-:-:S08]  /*0280*/  IMAD.WIDE.U32 R2, R11, 0x4, R2 ;  /* 0x000000040b027825 */ /* 0x004fd000078e0002 */
[----:B------:R-:W1:Y:S04]  /*0290*/  LDS R5, [UR4] ;  /* 0x00000004ff057984 */ /* 0x000e680008000800 */
[----:B-1----:R-:W-:Y:S01]  /*02a0*/  STG.E desc[UR6][R2.64], R5 ;  /* 0x0000000502007986 */ /* 0x002fe2000c101906 */
[----:B------:R-:W-:Y:S05]  /*02b0*/  EXIT ;  /* 0x000000000000794d */ /* 0x000fea0003800000 */
.L_x_2:
[----:B------:R-:W-:-:S00]  /*02c0*/  BRA `(.L_x_2) ;  /* 0xfffffffc00fc7947 */ /* 0x000fc0000383ffff */
[----:B------:R-:W-:-:S00]  /*02d0*/  NOP ;  /* 0x0000000000007918 */ /* 0x000fc00000000000 */
        /* <DEDUP_REMOVED lines=10> */
.L_x_3:


//--------------------- .nv.shared._Z13min_reductionPiS_ --------------------------
	.section	.nv.shared._Z13min_reductionPiS_,"aw",@nobits
	.sectionflags	@""
	.align	4
.nv.shared._Z13min_reductionPiS_:
	.zero		2048


//--------------------- .nv.shared.reserved.0     --------------------------
	.section	.nv.shared.reserved.0,"aw",@nobits
	.weak		__nv_reservedSMEM_offset_0_alias
	.size		__nv_reservedSMEM_offset_0_alias, 0, 64
	.other		__nv_reservedSMEM_offset_0_alias,@"STO_CUDA_RESERVED_SHARED STV_DEFAULT"
__nv_reservedSMEM_offset_0_alias:
	.zero		0
	.zero		64


//--------------------- .nv.constant0._Z13min_reductionPiS_ --------------------------
	.section	.nv.constant0._Z13min_reductionPiS_,"a",@progbits
	.sectionflags	@""
	.align	4
.nv.constant0._Z13min_reductionPiS_:
	.zero		912


//--------------------- SYMBOLS --------------------------

	.type		.nv.reservedSmem.offset0,@object
	.size		.nv.reservedSmem.offset0,0x4
	.type		.nv.reservedSmem.cap,@object
	.size		.nv.reservedSmem.cap,0x4
